	.headerflags	@"EF_CUDA_TEXMODE_UNIFIED EF_CUDA_64BIT_ADDRESS EF_CUDA_ACCELERATORS EF_CUDA_SM90 EF_CUDA_VIRTUAL_SM(EF_CUDA_SM90)"
	.elftype	@"ET_EXEC"


//--------------------- .nv.info                  --------------------------
	.section	.nv.info,"",@"SHT_CUDA_INFO"
	.align	4


	//----- nvinfo : EIATTR_REGCOUNT
	.align		4
        /*0000*/ 	.byte	0x04, 0x2f
        /*0002*/ 	.short	(.L_1 - .L_0)
	.align		4
.L_0:
        /*0004*/ 	.word	index@(triton_poi_fused__unsafe_index_add_mul_sub_17)
        /*0008*/ 	.word	0x00000020


	//----- nvinfo : EIATTR_MIN_STACK_SIZE
	.align		4
.L_1:
        /*000c*/ 	.byte	0x04, 0x12
        /*000e*/ 	.short	(.L_3 - .L_2)
	.align		4
.L_2:
        /*0010*/ 	.word	index@(triton_poi_fused__unsafe_index_add_mul_sub_17)
        /*0014*/ 	.word	0x00000000


	//----- nvinfo : EIATTR_FRAME_SIZE
	.align		4
.L_3:
        /*0018*/ 	.byte	0x04, 0x11
        /*001a*/ 	.short	(.L_5 - .L_4)
	.align		4
.L_4:
        /*001c*/ 	.word	index@(triton_poi_fused__unsafe_index_add_mul_sub_17)
        /*0020*/ 	.word	0x00000000


	//----- nvinfo : EIATTR_MIN_STACK_SIZE
	.align		4
.L_5:
        /*0024*/ 	.byte	0x04, 0x12
        /*0026*/ 	.short	(.L_7 - .L_6)
	.align		4
.L_6:
        /*0028*/ 	.word	index@(triton_poi_fused__unsafe_index_add_mul_sub_17)
        /*002c*/ 	.word	0x00000000
.L_7:


//--------------------- .nv.info.triton_poi_fused__unsafe_index_add_mul_sub_17 --------------------------
	.section	.nv.info.triton_poi_fused__unsafe_index_add_mul_sub_17,"",@"SHT_CUDA_INFO"
	.sectionflags	@""
	.align	4


	//----- nvinfo : EIATTR_CUDA_API_VERSION
	.align		4
        /*0000*/ 	.byte	0x04, 0x37
        /*0002*/ 	.short	(.L_9 - .L_8)
.L_8:
        /*0004*/ 	.word	0x0000007c


	//----- nvinfo : EIATTR_KPARAM_INFO
	.align		4
.L_9:
        /*0008*/ 	.byte	0x04, 0x17
        /*000a*/ 	.short	(.L_11 - .L_10)
.L_10:
        /*000c*/ 	.word	0x00000000
        /*0010*/ 	.short	0x0006
        /*0012*/ 	.short	0x0030
        /*0014*/ 	.byte	0x00, 0xf0, 0x11, 0x00


	//----- nvinfo : EIATTR_KPARAM_INFO
	.align		4
.L_11:
        /*0018*/ 	.byte	0x04, 0x17
        /*001a*/ 	.short	(.L_13 - .L_12)
.L_12:
        /*001c*/ 	.word	0x00000000
        /*0020*/ 	.short	0x0005
        /*0022*/ 	.short	0x0028
        /*0024*/ 	.byte	0x00, 0xf4, 0x21, 0x00


	//----- nvinfo : EIATTR_KPARAM_INFO
	.align		4
.L_13:
        /*0028*/ 	.byte	0x04, 0x17
        /*002a*/ 	.short	(.L_15 - .L_14)
.L_14:
        /*002c*/ 	.word	0x00000000
        /*0030*/ 	.short	0x0004
        /*0032*/ 	.short	0x0020
        /*0034*/ 	.byte	0x00, 0xf4, 0x21, 0x00


	//----- nvinfo : EIATTR_KPARAM_INFO
	.align		4
.L_15:
        /*0038*/ 	.byte	0x04, 0x17
        /*003a*/ 	.short	(.L_17 - .L_16)
.L_16:
        /*003c*/ 	.word	0x00000000
        /*0040*/ 	.short	0x0003
        /*0042*/ 	.short	0x0018
        /*0044*/ 	.byte	0x00, 0xf4, 0x21, 0x00


	//----- nvinfo : EIATTR_KPARAM_INFO
	.align		4
.L_17:
        /*0048*/ 	.byte	0x04, 0x17
        /*004a*/ 	.short	(.L_19 - .L_18)
.L_18:
        /*004c*/ 	.word	0x00000000
        /*0050*/ 	.short	0x0002
        /*0052*/ 	.short	0x0010
        /*0054*/ 	.byte	0x00, 0xf4, 0x21, 0x00


	//----- nvinfo : EIATTR_KPARAM_INFO
	.align		4
.L_19:
        /*0058*/ 	.byte	0x04, 0x17
        /*005a*/ 	.short	(.L_21 - .L_20)
.L_20:
        /*005c*/ 	.word	0x00000000
        /*0060*/ 	.short	0x0001
        /*0062*/ 	.short	0x0008
        /*0064*/ 	.byte	0x00, 0xf4, 0x21, 0x00


	//----- nvinfo : EIATTR_KPARAM_INFO
	.align		4
.L_21:
        /*0068*/ 	.byte	0x04, 0x17
        /*006a*/ 	.short	(.L_23 - .L_22)
.L_22:
        /*006c*/ 	.word	0x00000000
        /*0070*/ 	.short	0x0000
        /*0072*/ 	.short	0x0000
        /*0074*/ 	.byte	0x00, 0xf4, 0x21, 0x00


	//----- nvinfo : EIATTR_SPARSE_MMA_MASK
	.align		4
.L_23:
        /*0078*/ 	.byte	0x03, 0x50
        /*007a*/ 	.short	0x0000


	//----- nvinfo : EIATTR_MAXREG_COUNT
	.align		4
        /*007c*/ 	.byte	0x03, 0x1b
        /*007e*/ 	.short	0x00ff


	//----- nvinfo : EIATTR_EXIT_INSTR_OFFSETS
	.align		4
        /*0080*/ 	.byte	0x04, 0x1c
        /*0082*/ 	.short	(.L_25 - .L_24)


	//   ....[0]....
.L_24:
        /*0084*/ 	.word	0x00000ce0


	//----- nvinfo : EIATTR_REQNTID
	.align		4
.L_25:
        /*0088*/ 	.byte	0x04, 0x10
        /*008a*/ 	.short	(.L_27 - .L_26)
.L_26:
        /*008c*/ 	.word	0x00000080
        /*0090*/ 	.word	0x00000001
        /*0094*/ 	.word	0x00000001


	//----- nvinfo : EIATTR_CBANK_PARAM_SIZE
	.align		4
.L_27:
        /*0098*/ 	.byte	0x03, 0x19
        /*009a*/ 	.short	0x0034


	//----- nvinfo : EIATTR_PARAM_CBANK
	.align		4
        /*009c*/ 	.byte	0x04, 0x0a
        /*009e*/ 	.short	(.L_29 - .L_28)
	.align		4
.L_28:
        /*00a0*/ 	.word	index@(.nv.constant0.triton_poi_fused__unsafe_index_add_mul_sub_17)
        /*00a4*/ 	.short	0x0210
        /*00a6*/ 	.short	0x0034


	//----- nvinfo : EIATTR_SW_WAR
	.align		4
.L_29:
        /*00a8*/ 	.byte	0x04, 0x36
        /*00aa*/ 	.short	(.L_31 - .L_30)
.L_30:
        /*00ac*/ 	.word	0x00000008
.L_31:


//--------------------- .nv.callgraph             --------------------------
	.section	.nv.callgraph,"",@"SHT_CUDA_CALLGRAPH"
	.align	4
	.sectionentsize	8
	.align		4
        /*0000*/ 	.word	0x00000000
	.align		4
        /*0004*/ 	.word	0xffffffff
	.align		4
        /*0008*/ 	.word	0x00000000
	.align		4
        /*000c*/ 	.word	0xfffffffe
	.align		4
        /*0010*/ 	.word	0x00000000
	.align		4
        /*0014*/ 	.word	0xfffffffd
	.align		4
        /*0018*/ 	.word	0x00000000
	.align		4
        /*001c*/ 	.word	0xfffffffc


//--------------------- .text.triton_poi_fused__unsafe_index_add_mul_sub_17 --------------------------
	.section	.text.triton_poi_fused__unsafe_index_add_mul_sub_17,"ax",@progbits
	.align	128
        .global         triton_poi_fused__unsafe_index_add_mul_sub_17
        .type           triton_poi_fused__unsafe_index_add_mul_sub_17,@function
        .size           triton_poi_fused__unsafe_index_add_mul_sub_17,(.L_x_1 - triton_poi_fused__unsafe_index_add_mul_sub_17)
        .other          triton_poi_fused__unsafe_index_add_mul_sub_17,@"STO_CUDA_ENTRY STV_DEFAULT"
triton_poi_fused__unsafe_index_add_mul_sub_17:
.text.triton_poi_fused__unsafe_index_add_mul_sub_17:
[----:B------:R-:W-:Y:S01]  /*0000*/  LDC R1, c[0x0][0x28] ;  /* 0x00000a00ff017b82 */ /* 0x000fe20000000800 */
[----:B------:R-:W1:Y:S07]  /*0010*/  S2R R0, SR_TID.X ;  /* 0x0000000000007919 */ /* 0x000e6e0000002100 */
[----:B------:R-:W2:Y:S01]  /*0020*/  LDC.64 R12, c[0x0][0x218] ;  /* 0x00008600ff0c7b82 */ /* 0x000ea20000000a00 */
[----:B------:R-:W-:Y:S01]  /*0030*/  ULDC.64 UR4, c[0x0][0x208] ;  /* 0x0000820000047ab9 */ /* 0x000fe20000000a00 */
[----:B------:R-:W-:Y:S01]  /*0040*/  ULDC.64 UR6, c[0x0][0x220] ;  /* 0x0000880000067ab9 */ /* 0x000fe20000000a00 */
[----:B------:R-:W3:Y:S05]  /*0050*/  S2R R5, SR_CTAID.X ;  /* 0x0000000000057919 */ /* 0x000eea0000002500 */
[----:B------:R-:W4:Y:S08]  /*0060*/  LDC.64 R28, c[0x0][0x228] ;  /* 0x00008a00ff1c7b82 */ /* 0x000f300000000a00 */
[----:B------:R-:W5:Y:S01]  /*0070*/  LDC.64 R14, c[0x0][0x210] ;  /* 0x00008400ff0e7b82 */ /* 0x000f620000000a00 */
[----:B-1----:R-:W-:-:S05]  /*0080*/  IMAD.SHL.U32 R0, R0, 0x4, RZ ;  /* 0x0000000400007824 */ /* 0x002fca00078e00ff */
[----:B------:R-:W-:-:S05]  /*0090*/  LOP3.LUT R0, R0, 0x1fc, RZ, 0xc0, !PT ;  /* 0x000001fc00007812 */ /* 0x000fca00078ec0ff */
[----:B---3--:R-:W-:-:S05]  /*00a0*/  IMAD R3, R5, 0x400, R0 ;  /* 0x0000040005037824 */ /* 0x008fca00078e0200 */
[----:B------:R-:W-:Y:S02]  /*00b0*/  SHF.R.S32.HI R0, RZ, 0x1f, R3 ;  /* 0x0000001fff007819 */ /* 0x000fe40000011403 */
[----:B------:R-:W-:Y:S02]  /*00c0*/  IADD3 R17, R3, 0x200, RZ ;  /* 0x0000020003117810 */ /* 0x000fe40007ffe0ff */
[----:B------:R-:W-:-:S04]  /*00d0*/  LEA.HI R2, R0, R3, RZ, 0x4 ;  /* 0x0000000300027211 */ /* 0x000fc800078f20ff */
[----:B------:R-:W-:-:S05]  /*00e0*/  LOP3.LUT R0, R2, 0xfffffff0, RZ, 0xc0, !PT ;  /* 0xfffffff002007812 */ /* 0x000fca00078ec0ff */
[----:B------:R-:W-:Y:S01]  /*00f0*/  IMAD.IADD R21, R3, 0x1, -R0 ;  /* 0x0000000103157824 */ /* 0x000fe200078e0a00 */
[----:B------:R-:W-:-:S03]  /*0100*/  SHF.R.S32.HI R0, RZ, 0x15, R5 ;  /* 0x00000015ff007819 */ /* 0x000fc60000011405 */
[----:B--2---:R-:W-:Y:S01]  /*0110*/  IMAD.WIDE R8, R21, 0x8, R12 ;  /* 0x0000000815087825 */ /* 0x004fe200078e020c */
[----:B------:R-:W-:Y:S02]  /*0120*/  SGXT R0, R0, 0x1 ;  /* 0x000000010000781a */ /* 0x000fe40000000200 */
[----:B------:R-:W-:Y:S02]  /*0130*/  SHF.R.S32.HI R2, RZ, 0x4, R2 ;  /* 0x00000004ff027819 */ /* 0x000fe40000011402 */
[----:B------:R-:W-:Y:S01]  /*0140*/  LEA.HI R4, R0, R17, RZ, 0x4 ;  /* 0x0000001100047211 */ /* 0x000fe200078f20ff */
[----:B------:R-:W2:Y:S03]  /*0150*/  LDG.E.EL.128 R8, desc[UR4][R8.64] ;  /* 0x0000000408087981 */ /* 0x000ea6000c2e1d00 */
[----:B------:R-:W-:Y:S02]  /*0160*/  SHF.R.S32.HI R16, RZ, 0x4, R4 ;  /* 0x00000004ff107819 */ /* 0x000fe40000011404 */
[----:B------:R-:W-:-:S02]  /*0170*/  LEA.HI R4, R2, R2, RZ, 0x4 ;  /* 0x0000000202047211 */ /* 0x000fc400078f20ff */
[----:B------:R-:W-:Y:S02]  /*0180*/  LEA.HI R6, R16, R16, RZ, 0x4 ;  /* 0x0000001010067211 */ /* 0x000fe400078f20ff */
[----:B------:R-:W-:Y:S01]  /*0190*/  LOP3.LUT R7, R4, 0xfffffff0, RZ, 0xc0, !PT ;  /* 0xfffffff004077812 */ /* 0x000fe200078ec0ff */
[----:B----4-:R-:W-:Y:S01]  /*01a0*/  IMAD.WIDE R4, R21, 0x8, R28 ;  /* 0x0000000815047825 */ /* 0x010fe200078e021c */
[----:B------:R-:W-:-:S03]  /*01b0*/  LOP3.LUT R19, R6, 0xfffffff0, RZ, 0xc0, !PT ;  /* 0xfffffff006137812 */ /* 0x000fc600078ec0ff */
[----:B------:R-:W-:Y:S02]  /*01c0*/  IMAD.IADD R25, R2, 0x1, -R7 ;  /* 0x0000000102197824 */ /* 0x000fe400078e0a07 */
[----:B------:R-:W3:Y:S01]  /*01d0*/  LDG.E.EL.128 R4, desc[UR4][R4.64] ;  /* 0x0000000404047981 */ /* 0x000ee2000c2e1d00 */
[----:B------:R-:W-:Y:S02]  /*01e0*/  IMAD.IADD R19, R16, 0x1, -R19 ;  /* 0x0000000110137824 */ /* 0x000fe400078e0a13 */
[----:B-----5:R-:W-:-:S04]  /*01f0*/  IMAD.WIDE R24, R25, 0x8, R14 ;  /* 0x0000000819187825 */ /* 0x020fc800078e020e */
[----:B------:R-:W-:Y:S02]  /*0200*/  IMAD.WIDE R22, R19, 0x8, R14 ;  /* 0x0000000813167825 */ /* 0x000fe400078e020e */
[----:B------:R-:W4:Y:S04]  /*0210*/  LDG.E.EL.64 R24, desc[UR4][R24.64] ;  /* 0x0000000418187981 */ /* 0x000f28000c2e1b00 */
[----:B------:R-:W5:Y:S01]  /*0220*/  LDG.E.EL.64 R22, desc[UR4][R22.64] ;  /* 0x0000000416167981 */ /* 0x000f62000c2e1b00 */
[----:B------:R-:W-:Y:S02]  /*0230*/  IADD3 R15, R3, 0x2, RZ ;  /* 0x00000002030f7810 */ /* 0x000fe40007ffe0ff */
[C---:B------:R-:W-:Y:S02]  /*0240*/  LEA.HI R20, R0.reuse, R17, RZ, 0x8 ;  /* 0x0000001100147211 */ /* 0x040fe400078f40ff */
[----:B------:R-:W-:-:S02]  /*0250*/  LEA.HI R2, R0, R15, RZ, 0x4 ;  /* 0x0000000f00027211 */ /* 0x000fc400078f20ff */
[----:B------:R-:W-:Y:S02]  /*0260*/  LEA.HI R0, R0, R3, RZ, 0x8 ;  /* 0x0000000300007211 */ /* 0x000fe400078f40ff */
[----:B------:R-:W-:Y:S02]  /*0270*/  LOP3.LUT R2, R2, 0xfffffff0, RZ, 0xc0, !PT ;  /* 0xfffffff002027812 */ /* 0x000fe400078ec0ff */
[----:B------:R-:W-:Y:S02]  /*0280*/  SHF.R.S32.HI R0, RZ, 0x8, R0 ;  /* 0x00000008ff007819 */ /* 0x000fe40000011400 */
[----:B------:R-:W-:Y:S01]  /*0290*/  SHF.R.S32.HI R20, RZ, 0x8, R20 ;  /* 0x00000008ff147819 */ /* 0x000fe20000011414 */
[----:B------:R-:W-:Y:S02]  /*02a0*/  IMAD.IADD R15, R15, 0x1, -R2 ;  /* 0x000000010f0f7824 */ /* 0x000fe400078e0a02 */
[----:B------:R-:W-:Y:S02]  /*02b0*/  IMAD R17, R0, 0x240, RZ ;  /* 0x0000024000117824 */ /* 0x000fe400078e02ff */
[----:B------:R-:W-:-:S04]  /*02c0*/  IMAD.WIDE R12, R15, 0x8, R12 ;  /* 0x000000080f0c7825 */ /* 0x000fc800078e020c */
[----:B------:R-:W-:Y:S01]  /*02d0*/  IMAD.WIDE R28, R15, 0x8, R28 ;  /* 0x000000080f1c7825 */ /* 0x000fe200078e021c */
[----:B--2---:R-:W-:Y:S02]  /*02e0*/  IADD3 R27, P1, R8, 0x18, RZ ;  /* 0x00000018081b7810 */ /* 0x004fe40007f3e0ff */
[----:B------:R-:W-:-:S03]  /*02f0*/  ISETP.GE.AND P0, PT, R9, RZ, PT ;  /* 0x000000ff0900720c */ /* 0x000fc60003f06270 */
[----:B------:R-:W-:Y:S01]  /*0300*/  IMAD.X R14, RZ, RZ, R9, P1 ;  /* 0x000000ffff0e7224 */ /* 0x000fe200008e0609 */
[----:B------:R-:W-:Y:S02]  /*0310*/  IADD3 R19, P1, R10, 0x18, RZ ;  /* 0x000000180a137810 */ /* 0x000fe40007f3e0ff */
[----:B------:R-:W-:Y:S02]  /*0320*/  SEL R2, R27, R8, !P0 ;  /* 0x000000081b027207 */ /* 0x000fe40004000000 */
[----:B------:R-:W-:Y:S02]  /*0330*/  SEL R9, R14, R9, !P0 ;  /* 0x000000090e097207 */ /* 0x000fe40004000000 */
[----:B------:R-:W-:Y:S02]  /*0340*/  IADD3.X R27, RZ, R11, RZ, P1, !PT ;  /* 0x0000000bff1b7210 */ /* 0x000fe40000ffe4ff */
[----:B------:R-:W-:Y:S02]  /*0350*/  ISETP.GE.AND P0, PT, R11, RZ, PT ;  /* 0x000000ff0b00720c */ /* 0x000fe40003f06270 */
[----:B------:R-:W-:-:S02]  /*0360*/  LEA R8, P1, R2, UR6, 0x2 ;  /* 0x0000000602087c11 */ /* 0x000fc4000f8210ff */
[----:B------:R-:W-:Y:S02]  /*0370*/  SEL R16, R27, R11, !P0 ;  /* 0x0000000b1b107207 */ /* 0x000fe40004000000 */
[----:B------:R-:W-:Y:S02]  /*0380*/  LEA.HI.X R9, R2, UR7, R9, 0x2, P1 ;  /* 0x0000000702097c11 */ /* 0x000fe400088f1409 */
[----:B---3--:R-:W-:Y:S02]  /*0390*/  IADD3 R27, P1, R4, 0x18, RZ ;  /* 0x00000018041b7810 */ /* 0x008fe40007f3e0ff */
[----:B------:R-:W-:Y:S02]  /*03a0*/  IADD3 R11, P2, R6, 0x18, RZ ;  /* 0x00000018060b7810 */ /* 0x000fe40007f5e0ff */
[----:B------:R-:W-:Y:S01]  /*03b0*/  SEL R19, R19, R10, !P0 ;  /* 0x0000000a13137207 */ /* 0x000fe20004000000 */
[----:B------:R-:W-:Y:S01]  /*03c0*/  IMAD.X R10, RZ, RZ, R5, P1 ;  /* 0x000000ffff0a7224 */ /* 0x000fe200008e0605 */
[----:B------:R-:W-:Y:S01]  /*03d0*/  ISETP.GE.AND P0, PT, R5, RZ, PT ;  /* 0x000000ff0500720c */ /* 0x000fe20003f06270 */
[----:B------:R-:W-:Y:S01]  /*03e0*/  IMAD.X R15, RZ, RZ, R7, P2 ;  /* 0x000000ffff0f7224 */ /* 0x000fe200010e0607 */
[----:B------:R-:W-:-:S02]  /*03f0*/  ISETP.GE.AND P1, PT, R7, RZ, PT ;  /* 0x000000ff0700720c */ /* 0x000fc40003f26270 */
[----:B------:R-:W-:Y:S02]  /*0400*/  SEL R2, R27, R4, !P0 ;  /* 0x000000041b027207 */ /* 0x000fe40004000000 */
[----:B------:R-:W-:Y:S02]  /*0410*/  SEL R6, R11, R6, !P1 ;  /* 0x000000060b067207 */ /* 0x000fe40004800000 */
[----:B------:R-:W-:Y:S02]  /*0420*/  SEL R7, R15, R7, !P1 ;  /* 0x000000070f077207 */ /* 0x000fe40004800000 */
[----:B------:R-:W-:Y:S02]  /*0430*/  SEL R5, R10, R5, !P0 ;  /* 0x000000050a057207 */ /* 0x000fe40004000000 */
[----:B------:R-:W-:Y:S02]  /*0440*/  LEA R14, P1, R2, UR6, 0x2 ;  /* 0x00000006020e7c11 */ /* 0x000fe4000f8210ff */
[----:B-----5:R-:W-:-:S02]  /*0450*/  IADD3 R27, P3, R22, 0x18, RZ ;  /* 0x00000018161b7810 */ /* 0x020fc40007f7e0ff */
[----:B----4-:R-:W-:Y:S02]  /*0460*/  IADD3 R11, P2, R24, 0x18, RZ ;  /* 0x00000018180b7810 */ /* 0x010fe40007f5e0ff */
[----:B------:R-:W-:Y:S01]  /*0470*/  LEA.HI.X R15, R2, UR7, R5, 0x2, P1 ;  /* 0x00000007020f7c11 */ /* 0x000fe200088f1405 */
[----:B------:R-:W-:Y:S01]  /*0480*/  IMAD.X R5, RZ, RZ, R23, P3 ;  /* 0x000000ffff057224 */ /* 0x000fe200018e0617 */
[----:B------:R-:W-:Y:S02]  /*0490*/  IADD3.X R10, RZ, R25, RZ, P2, !PT ;  /* 0x00000019ff0a7210 */ /* 0x000fe400017fe4ff */
[----:B------:R-:W-:Y:S02]  /*04a0*/  ISETP.GE.AND P2, PT, R23, RZ, PT ;  /* 0x000000ff1700720c */ /* 0x000fe40003f46270 */
[----:B------:R-:W-:Y:S02]  /*04b0*/  ISETP.GE.AND P0, PT, R25, RZ, PT ;  /* 0x000000ff1900720c */ /* 0x000fe40003f06270 */
[----:B------:R-:W-:-:S02]  /*04c0*/  SEL R4, R5, R23, !P2 ;  /* 0x0000001705047207 */ /* 0x000fc40005000000 */
[----:B------:R-:W-:Y:S02]  /*04d0*/  SEL R2, R27, R22, !P2 ;  /* 0x000000161b027207 */ /* 0x000fe40005000000 */
[----:B------:R-:W-:Y:S01]  /*04e0*/  SEL R10, R10, R25, !P0 ;  /* 0x000000190a0a7207 */ /* 0x000fe20004000000 */
[----:B------:R-:W-:Y:S01]  /*04f0*/  IMAD R0, R4, 0x60, RZ ;  /* 0x0000006004007824 */ /* 0x000fe200078e02ff */
[----:B------:R-:W-:Y:S01]  /*0500*/  SEL R11, R11, R24, !P0 ;  /* 0x000000180b0b7207 */ /* 0x000fe20004000000 */
[----:B------:R-:W-:Y:S01]  /*0510*/  IMAD.WIDE.U32 R4, R2, 0x60, R8 ;  /* 0x0000006002047825 */ /* 0x000fe200078e0008 */
[----:B------:R-:W-:-:S03]  /*0520*/  LEA R18, P0, R19, UR6, 0x2 ;  /* 0x0000000613127c11 */ /* 0x000fc6000f8010ff */
[----:B------:R-:W-:Y:S01]  /*0530*/  IMAD.WIDE.U32 R24, R11, 0x60, R8 ;  /* 0x000000600b187825 */ /* 0x000fe200078e0008 */
[----:B------:R-:W-:-:S03]  /*0540*/  LEA.HI.X R19, R19, UR7, R16, 0x2, P0 ;  /* 0x0000000713137c11 */ /* 0x000fc600080f1410 */
[----:B------:R-:W-:Y:S02]  /*0550*/  IMAD.IADD R5, R5, 0x1, R0 ;  /* 0x0000000105057824 */ /* 0x000fe400078e0200 */
[----:B------:R-:W-:Y:S02]  /*0560*/  IMAD R16, R20, 0x240, RZ ;  /* 0x0000024014107824 */ /* 0x000fe400078e02ff */
[----:B------:R-:W-:Y:S02]  /*0570*/  IMAD R10, R10, 0x60, RZ ;  /* 0x000000600a0a7824 */ /* 0x000fe400078e02ff */
[----:B------:R-:W-:-:S04]  /*0580*/  IMAD.WIDE.U32 R8, R11, 0x60, R18 ;  /* 0x000000600b087825 */ /* 0x000fc800078e0012 */
[----:B------:R-:W-:Y:S02]  /*0590*/  IMAD.WIDE R26, R16, 0x4, R4 ;  /* 0x00000004101a7825 */ /* 0x000fe400078e0204 */
[----:B------:R-:W1:Y:S02]  /*05a0*/  LDC.64 R4, c[0x0][0x230] ;  /* 0x00008c00ff047b82 */ /* 0x000e640000000a00 */
[----:B------:R-:W-:Y:S02]  /*05b0*/  IMAD.IADD R9, R10, 0x1, R9 ;  /* 0x000000010a097824 */ /* 0x000fe400078e0209 */
[----:B------:R-:W-:-:S04]  /*05c0*/  IMAD.WIDE.U32 R22, R11, 0x60, R14 ;  /* 0x000000600b167825 */ /* 0x000fc800078e000e */
[----:B------:R-:W-:Y:S01]  /*05d0*/  IMAD.WIDE R8, R17, 0x4, R8 ;  /* 0x0000000411087825 */ /* 0x000fe200078e0208 */
[----:B------:R-:W-:-:S03]  /*05e0*/  IADD3 R23, R10, R23, RZ ;  /* 0x000000170a177210 */ /* 0x000fc60007ffe0ff */
[----:B------:R-:W-:Y:S01]  /*05f0*/  IMAD.WIDE.U32 R14, R2, 0x60, R14 ;  /* 0x00000060020e7825 */ /* 0x000fe200078e000e */
[----:B------:R2:W3:Y:S03]  /*0600*/  LDG.E.EL R20, desc[UR4][R8.64] ;  /* 0x0000000408147981 */ /* 0x0004e6000c2e1900 */
[----:B------:R-:W-:Y:S01]  /*0610*/  IMAD.IADD R25, R25, 0x1, R10 ;  /* 0x0000000119197824 */ /* 0x000fe200078e020a */
[----:B------:R-:W-:Y:S01]  /*0620*/  IADD3 R15, R0, R15, RZ ;  /* 0x0000000f000f7210 */ /* 0x000fe20007ffe0ff */
[----:B------:R-:W-:-:S04]  /*0630*/  IMAD.WIDE R22, R17, 0x4, R22 ;  /* 0x0000000411167825 */ /* 0x000fc800078e0216 */
[----:B------:R-:W-:Y:S01]  /*0640*/  IMAD.WIDE R24, R17, 0x4, R24 ;  /* 0x0000000411187825 */ /* 0x000fe200078e0218 */
[C---:B--2---:R-:W-:Y:S01]  /*0650*/  LEA R8, P0, R6.reuse, UR6, 0x2 ;  /* 0x0000000606087c11 */ /* 0x044fe2000f8010ff */
[----:B------:R-:W2:Y:S03]  /*0660*/  LDG.E.EL R22, desc[UR4][R22.64] ;  /* 0x0000000416167981 */ /* 0x000ea6000c2e1900 */
[----:B------:R-:W-:Y:S01]  /*0670*/  LEA.HI.X R9, R6, UR7, R7, 0x2, P0 ;  /* 0x0000000706097c11 */ /* 0x000fe200080f1407 */
[----:B------:R-:W-:Y:S01]  /*0680*/  IMAD.WIDE R14, R16, 0x4, R14 ;  /* 0x00000004100e7825 */ /* 0x000fe200078e020e */
[----:B------:R-:W2:Y:S03]  /*0690*/  LDG.E.EL R24, desc[UR4][R24.64] ;  /* 0x0000000418187981 */ /* 0x000ea6000c2e1900 */
[----:B------:R-:W-:Y:S01]  /*06a0*/  IMAD.WIDE.U32 R6, R11, 0x60, R8 ;  /* 0x000000600b067825 */ /* 0x000fe200078e0008 */
[----:B------:R-:W4:Y:S03]  /*06b0*/  LDG.E.EL R23, desc[UR4][R14.64] ;  /* 0x000000040e177981 */ /* 0x000f26000c2e1900 */
[----:B-1----:R-:W-:Y:S01]  /*06c0*/  IMAD.WIDE R4, R21, 0x4, R4 ;  /* 0x0000000415047825 */ /* 0x002fe200078e0204 */
[----:B------:R1:W4:Y:S03]  /*06d0*/  LDG.E.EL R25, desc[UR4][R26.64] ;  /* 0x000000041a197981 */ /* 0x000326000c2e1900 */
[----:B------:R-:W-:Y:S01]  /*06e0*/  IMAD.IADD R7, R10, 0x1, R7 ;  /* 0x000000010a077824 */ /* 0x000fe200078e0207 */
[----:B------:R-:W5:Y:S01]  /*06f0*/  LDG.E.EL.128 R12, desc[UR4][R12.64] ;  /* 0x000000040c0c7981 */ /* 0x000f62000c2e1d00 */
[----:B-1----:R-:W-:-:S04]  /*0700*/  IMAD.WIDE R26, R17, 0x4, R6 ;  /* 0x00000004111a7825 */ /* 0x002fc800078e0206 */
[----:B------:R-:W3:Y:S01]  /*0710*/  LDG.E.EL.128 R4, desc[UR4][R4.64] ;  /* 0x0000000404047981 */ /* 0x000ee2000c2e1d00 */
[----:B------:R-:W-:-:S03]  /*0720*/  IMAD.WIDE.U32 R8, R2, 0x60, R8 ;  /* 0x0000006002087825 */ /* 0x000fc600078e0008 */
[----:B------:R1:W4:Y:S02]  /*0730*/  LDG.E.EL R21, desc[UR4][R26.64] ;  /* 0x000000041a157981 */ /* 0x000324000c2e1900 */
[----:B------:R-:W-:Y:S01]  /*0740*/  IADD3 R9, R0, R9, RZ ;  /* 0x0000000900097210 */ /* 0x000fe20007ffe0ff */
[----:B------:R-:W-:-:S04]  /*0750*/  IMAD.WIDE.U32 R18, R2, 0x60, R18 ;  /* 0x0000006002127825 */ /* 0x000fc800078e0012 */
[----:B-1----:R-:W-:-:S04]  /*0760*/  IMAD.WIDE R26, R16, 0x4, R8 ;  /* 0x00000004101a7825 */ /* 0x002fc800078e0208 */
[----:B------:R-:W-:Y:S02]  /*0770*/  IMAD.IADD R19, R0, 0x1, R19 ;  /* 0x0000000100137824 */ /* 0x000fe400078e0213 */
[----:B------:R-:W-:-:S06]  /*0780*/  IMAD.WIDE R18, R16, 0x4, R18 ;  /* 0x0000000410127825 */ /* 0x000fcc00078e0212 */
[----:B------:R-:W4:Y:S04]  /*0790*/  LDG.E.EL R18, desc[UR4][R18.64] ;  /* 0x0000000412127981 */ /* 0x000f28000c2e1900 */
[----:B------:R1:W4:Y:S01]  /*07a0*/  LDG.E.EL R19, desc[UR4][R26.64] ;  /* 0x000000041a137981 */ /* 0x000322000c2e1900 */
[----:B--2---:R-:W-:Y:S01]  /*07b0*/  FADD R9, -R24, R22 ;  /* 0x0000001618097221 */ /* 0x004fe20000000100 */
[----:B-----5:R-:W-:Y:S02]  /*07c0*/  IADD3 RZ, P1, R12, 0x18, RZ ;  /* 0x000000180cff7810 */ /* 0x020fe40007f3e0ff */
[----:B------:R-:W-:Y:S01]  /*07d0*/  ISETP.GE.AND P0, PT, R13, RZ, PT ;  /* 0x000000ff0d00720c */ /* 0x000fe20003f06270 */
[----:B---3--:R-:W-:Y:S02]  /*07e0*/  FFMA R8, R4, R9, R24 ;  /* 0x0000000904087223 */ /* 0x008fe40000000018 */
[----:B------:R-:W-:-:S02]  /*07f0*/  IMAD.X R24, RZ, RZ, R13, P1 ;  /* 0x000000ffff187224 */ /* 0x000fc400008e060d */
[----:B------:R-:W-:-:S03]  /*0800*/  VIADD R9, R12, 0x18 ;  /* 0x000000180c097836 */ /* 0x000fc60000000000 */
[----:B------:R-:W-:Y:S02]  /*0810*/  SEL R24, R24, R13, !P0 ;  /* 0x0000000d18187207 */ /* 0x000fe40004000000 */
[----:B------:R-:W-:Y:S02]  /*0820*/  IADD3 R13, P1, R14, 0x18, RZ ;  /* 0x000000180e0d7810 */ /* 0x000fe40007f3e0ff */
[----:B------:R-:W-:Y:S02]  /*0830*/  SEL R9, R9, R12, !P0 ;  /* 0x0000000c09097207 */ /* 0x000fe40004000000 */
[----:B------:R-:W-:Y:S02]  /*0840*/  ISETP.GE.AND P0, PT, R15, RZ, PT ;  /* 0x000000ff0f00720c */ /* 0x000fe40003f06270 */
[----:B-1----:R-:W-:Y:S02]  /*0850*/  IADD3.X R27, RZ, R15, RZ, P1, !PT ;  /* 0x0000000fff1b7210 */ /* 0x002fe40000ffe4ff */
[----:B------:R-:W-:-:S02]  /*0860*/  SEL R22, R13, R14, !P0 ;  /* 0x0000000e0d167207 */ /* 0x000fc40004000000 */
[----:B------:R-:W-:Y:S02]  /*0870*/  SEL R27, R27, R15, !P0 ;  /* 0x0000000f1b1b7207 */ /* 0x000fe40004000000 */
[----:B------:R-:W2:Y:S01]  /*0880*/  LDG.E.EL.128 R12, desc[UR4][R28.64] ;  /* 0x000000041c0c7981 */ /* 0x000ea2000c2e1d00 */
[----:B----4-:R-:W-:-:S04]  /*0890*/  FADD R23, -R25, R23 ;  /* 0x0000001719177221 */ /* 0x010fc80000000100 */
[----:B------:R-:W-:Y:S01]  /*08a0*/  FFMA R4, R4, R23, R25 ;  /* 0x0000001704047223 */ /* 0x000fe20000000019 */
[----:B------:R-:W-:Y:S01]  /*08b0*/  FADD R19, -R18, R19 ;  /* 0x0000001312137221 */ /* 0x000fe20000000100 */
[----:B--2---:R-:W-:Y:S02]  /*08c0*/  IADD3 RZ, P1, R12, 0x18, RZ ;  /* 0x000000180cff7810 */ /* 0x004fe40007f3e0ff */
[----:B------:R-:W-:-:S03]  /*08d0*/  ISETP.GE.AND P0, PT, R13, RZ, PT ;  /* 0x000000ff0d00720c */ /* 0x000fc60003f06270 */
[----:B------:R-:W-:Y:S02]  /*08e0*/  IMAD.X R25, RZ, RZ, R13, P1 ;  /* 0x000000ffff197224 */ /* 0x000fe400008e060d */
[----:B------:R-:W-:-:S03]  /*08f0*/  VIADD R23, R12, 0x18 ;  /* 0x000000180c177836 */ /* 0x000fc60000000000 */
[----:B------:R-:W-:Y:S02]  /*0900*/  SEL R26, R25, R13, !P0 ;  /* 0x0000000d191a7207 */ /* 0x000fe40004000000 */
[----:B------:R-:W-:Y:S02]  /*0910*/  IADD3 R13, P1, R14, 0x18, RZ ;  /* 0x000000180e0d7810 */ /* 0x000fe40007f3e0ff */
[----:B------:R-:W-:Y:S02]  /*0920*/  SEL R23, R23, R12, !P0 ;  /* 0x0000000c17177207 */ /* 0x000fe40004000000 */
[----:B------:R-:W-:Y:S02]  /*0930*/  ISETP.GE.AND P0, PT, R15, RZ, PT ;  /* 0x000000ff0f00720c */ /* 0x000fe40003f06270 */
[----:B------:R-:W-:Y:S02]  /*0940*/  IADD3.X R25, RZ, R15, RZ, P1, !PT ;  /* 0x0000000fff197210 */ /* 0x000fe40000ffe4ff */
[----:B------:R-:W-:-:S02]  /*0950*/  SEL R14, R13, R14, !P0 ;  /* 0x0000000e0d0e7207 */ /* 0x000fc40004000000 */
[----:B------:R-:W-:Y:S02]  /*0960*/  SEL R15, R25, R15, !P0 ;  /* 0x0000000f190f7207 */ /* 0x000fe40004000000 */
[----:B------:R-:W-:-:S04]  /*0970*/  LEA R12, P0, R9, UR6, 0x2 ;  /* 0x00000006090c7c11 */ /* 0x000fc8000f8010ff */
[----:B------:R-:W-:Y:S01]  /*0980*/  LEA.HI.X R13, R9, UR7, R24, 0x2, P0 ;  /* 0x00000007090d7c11 */ /* 0x000fe200080f1418 */
[----:B------:R-:W-:-:S04]  /*0990*/  FADD R9, -R20, R21 ;  /* 0x0000001514097221 */ /* 0x000fc80000000100 */
[----:B------:R-:W-:Y:S01]  /*09a0*/  FFMA R9, R5, R9, R20 ;  /* 0x0000000905097223 */ /* 0x000fe20000000014 */
[----:B------:R-:W-:-:S04]  /*09b0*/  LEA R20, P0, R23, UR6, 0x2 ;  /* 0x0000000617147c11 */ /* 0x000fc8000f8010ff */
[----:B------:R-:W-:Y:S01]  /*09c0*/  LEA.HI.X R21, R23, UR7, R26, 0x2, P0 ;  /* 0x0000000717157c11 */ /* 0x000fe200080f141a */
[----:B------:R-:W-:Y:S01]  /*09d0*/  FFMA R5, R5, R19, R18 ;  /* 0x0000001305057223 */ /* 0x000fe20000000012 */
[----:B------:R-:W-:Y:S01]  /*09e0*/  LEA R26, P0, R22, UR6, 0x2 ;  /* 0x00000006161a7c11 */ /* 0x000fe2000f8010ff */
[----:B------:R-:W-:-:S03]  /*09f0*/  IMAD.WIDE.U32 R18, R11, 0x60, R20 ;  /* 0x000000600b127825 */ /* 0x000fc600078e0014 */
[----:B------:R-:W-:Y:S01]  /*0a00*/  LEA.HI.X R27, R22, UR7, R27, 0x2, P0 ;  /* 0x00000007161b7c11 */ /* 0x000fe200080f141b */
[----:B------:R-:W-:Y:S02]  /*0a10*/  IMAD.IADD R19, R10, 0x1, R19 ;  /* 0x000000010a137824 */ /* 0x000fe400078e0213 */
[----:B------:R-:W-:-:S04]  /*0a20*/  IMAD.WIDE.U32 R22, R11, 0x60, R26 ;  /* 0x000000600b167825 */ /* 0x000fc800078e001a */
[----:B------:R-:W-:Y:S01]  /*0a30*/  IMAD.WIDE R28, R17, 0x4, R18 ;  /* 0x00000004111c7825 */ /* 0x000fe200078e0212 */
[C---:B------:R-:W-:Y:S02]  /*0a40*/  LEA R18, P0, R14.reuse, UR6, 0x2 ;  /* 0x000000060e127c11 */ /* 0x040fe4000f8010ff */
[----:B------:R-:W-:Y:S02]  /*0a50*/  IADD3 R23, R10, R23, RZ ;  /* 0x000000170a177210 */ /* 0x000fe40007ffe0ff */
[----:B------:R-:W-:Y:S01]  /*0a60*/  LEA.HI.X R19, R14, UR7, R15, 0x2, P0 ;  /* 0x000000070e137c11 */ /* 0x000fe200080f140f */
[----:B------:R-:W-:Y:S01]  /*0a70*/  IMAD.WIDE.U32 R24, R11, 0x60, R12 ;  /* 0x000000600b187825 */ /* 0x000fe200078e000c */
[----:B------:R-:W2:Y:S03]  /*0a80*/  LDG.E.EL R28, desc[UR4][R28.64] ;  /* 0x000000041c1c7981 */ /* 0x000ea6000c2e1900 */
[----:B------:R-:W-:-:S04]  /*0a90*/  IMAD.WIDE R14, R17, 0x4, R22 ;  /* 0x00000004110e7825 */ /* 0x000fc800078e0216 */
[--C-:B------:R-:W-:Y:S02]  /*0aa0*/  IMAD.WIDE.U32 R22, R11, 0x60, R18.reuse ;  /* 0x000000600b167825 */ /* 0x100fe400078e0012 */
[----:B------:R-:W3:Y:S02]  /*0ab0*/  LDG.E.EL R14, desc[UR4][R14.64] ;  /* 0x000000040e0e7981 */ /* 0x000ee4000c2e1900 */
[----:B------:R-:W-:Y:S01]  /*0ac0*/  IMAD.WIDE.U32 R18, R2, 0x60, R18 ;  /* 0x0000006002127825 */ /* 0x000fe200078e0012 */
[----:B------:R-:W-:-:S03]  /*0ad0*/  IADD3 R23, R10, R23, RZ ;  /* 0x000000170a177210 */ /* 0x000fc60007ffe0ff */
[----:B------:R-:W-:-:S04]  /*0ae0*/  IMAD.WIDE.U32 R12, R2, 0x60, R12 ;  /* 0x00000060020c7825 */ /* 0x000fc800078e000c */
[----:B------:R-:W-:-:S04]  /*0af0*/  IMAD.WIDE.U32 R26, R2, 0x60, R26 ;  /* 0x00000060021a7825 */ /* 0x000fc800078e001a */
[----:B------:R-:W-:Y:S01]  /*0b00*/  IMAD.WIDE.U32 R20, R2, 0x60, R20 ;  /* 0x0000006002147825 */ /* 0x000fe200078e0014 */
[----:B------:R-:W-:-:S03]  /*0b10*/  IADD3 R19, R0, R19, RZ ;  /* 0x0000001300137210 */ /* 0x000fc60007ffe0ff */
[----:B------:R-:W-:Y:S02]  /*0b20*/  IMAD.IADD R25, R10, 0x1, R25 ;  /* 0x000000010a197824 */ /* 0x000fe400078e0219 */
[C---:B------:R-:W-:Y:S01]  /*0b30*/  IMAD.IADD R13, R0.reuse, 0x1, R13 ;  /* 0x00000001000d7824 */ /* 0x040fe200078e020d */
[----:B------:R-:W1:Y:S01]  /*0b40*/  LDC.64 R10, c[0x0][0x238] ;  /* 0x00008e00ff0a7b82 */ /* 0x000e620000000a00 */
[C---:B------:R-:W-:Y:S02]  /*0b50*/  IMAD.IADD R27, R0.reuse, 0x1, R27 ;  /* 0x00000001001b7824 */ /* 0x040fe400078e021b */
[----:B------:R-:W-:Y:S02]  /*0b60*/  IMAD.IADD R21, R0, 0x1, R21 ;  /* 0x0000000100157824 */ /* 0x000fe400078e0215 */
[----:B------:R-:W-:-:S04]  /*0b70*/  IMAD.WIDE R24, R17, 0x4, R24 ;  /* 0x0000000411187825 */ /* 0x000fc800078e0218 */
[C---:B------:R-:W-:Y:S02]  /*0b80*/  IMAD.WIDE R12, R16.reuse, 0x4, R12 ;  /* 0x00000004100c7825 */ /* 0x040fe400078e020c */
[----:B------:R-:W2:Y:S02]  /*0b90*/  LDG.E.EL R25, desc[UR4][R24.64] ;  /* 0x0000000418197981 */ /* 0x000ea4000c2e1900 */
[C---:B------:R-:W-:Y:S02]  /*0ba0*/  IMAD.WIDE R26, R16.reuse, 0x4, R26 ;  /* 0x00000004101a7825 */ /* 0x040fe400078e021a */
[----:B------:R-:W4:Y:S02]  /*0bb0*/  LDG.E.EL R13, desc[UR4][R12.64] ;  /* 0x000000040c0d7981 */ /* 0x000f24000c2e1900 */
[----:B------:R-:W-:Y:S02]  /*0bc0*/  IMAD.WIDE R22, R17, 0x4, R22 ;  /* 0x0000000411167825 */ /* 0x000fe400078e0216 */
[----:B------:R-:W5:Y:S02]  /*0bd0*/  LDG.E.EL R26, desc[UR4][R26.64] ;  /* 0x000000041a1a7981 */ /* 0x000f64000c2e1900 */
[----:B------:R-:W-:-:S02]  /*0be0*/  IMAD.WIDE R20, R16, 0x4, R20 ;  /* 0x0000000410147825 */ /* 0x000fc400078e0214 */
[----:B------:R-:W3:Y:S02]  /*0bf0*/  LDG.E.EL R23, desc[UR4][R22.64] ;  /* 0x0000000416177981 */ /* 0x000ee4000c2e1900 */
[----:B------:R-:W-:Y:S02]  /*0c00*/  IMAD.WIDE R16, R16, 0x4, R18 ;  /* 0x0000000410107825 */ /* 0x000fe400078e0212 */
[----:B------:R-:W4:Y:S04]  /*0c10*/  LDG.E.EL R20, desc[UR4][R20.64] ;  /* 0x0000000414147981 */ /* 0x000f28000c2e1900 */
[----:B------:R-:W5:Y:S01]  /*0c20*/  LDG.E.EL R17, desc[UR4][R16.64] ;  /* 0x0000000410117981 */ /* 0x000f62000c2e1900 */
[----:B-1----:R-:W-:-:S04]  /*0c30*/  IMAD.WIDE R2, R3, 0x4, R10 ;  /* 0x0000000403027825 */ /* 0x002fc800078e020a */
[----:B--2---:R-:W-:-:S04]  /*0c40*/  FADD R10, -R25, R28 ;  /* 0x0000001c190a7221 */ /* 0x004fc80000000100 */
[----:B------:R-:W-:Y:S01]  /*0c50*/  FFMA R10, R6, R10, R25 ;  /* 0x0000000a060a7223 */ /* 0x000fe20000000019 */
[----:B---3--:R-:W-:Y:S01]  /*0c60*/  FADD R11, -R14, R23 ;  /* 0x000000170e0b7221 */ /* 0x008fe20000000100 */
[----:B----4-:R-:W-:-:S03]  /*0c70*/  FADD R0, -R13, R20 ;  /* 0x000000140d007221 */ /* 0x010fc60000000100 */
[----:B------:R-:W-:Y:S01]  /*0c80*/  FFMA R11, R7, R11, R14 ;  /* 0x0000000b070b7223 */ /* 0x000fe2000000000e */
[----:B-----5:R-:W-:Y:S01]  /*0c90*/  FADD R15, -R26, R17 ;  /* 0x000000111a0f7221 */ /* 0x020fe20000000100 */
[----:B------:R-:W-:-:S03]  /*0ca0*/  FFMA R6, R6, R0, R13 ;  /* 0x0000000006067223 */ /* 0x000fc6000000000d */
[----:B------:R-:W-:Y:S01]  /*0cb0*/  FFMA R7, R7, R15, R26 ;  /* 0x0000000f07077223 */ /* 0x000fe2000000001a */
[----:B------:R-:W-:Y:S04]  /*0cc0*/  STG.E.128 desc[UR4][R2.64], R8 ;  /* 0x0000000802007986 */ /* 0x000fe8000c101d04 */
[----:B------:R-:W-:Y:S01]  /*0cd0*/  STG.E.128 desc[UR4][R2.64+0x800], R4 ;  /* 0x0008000402007986 */ /* 0x000fe2000c101d04 */
[----:B------:R-:W-:Y:S05]  /*0ce0*/  EXIT ;  /* 0x000000000000794d */ /* 0x000fea0003800000 */
.L_x_0:
[----:B------:R-:W-:-:S00]  /*0cf0*/  BRA `(.L_x_0) ;  /* 0xfffffffc00fc7947 */ /* 0x000fc0000383ffff */
[----:B------:R-:W-:-:S00]  /*0d00*/  NOP ;  /* 0x0000000000007918 */ /* 0x000fc00000000000 */
[----:B------:R-:W-:-:S00]  /*0d10*/  NOP ;  /* 0x0000000000007918 */ /* 0x000fc00000000000 */
[----:B------:R-:W-:-:S00]  /*0d20*/  NOP ;  /* 0x0000000000007918 */ /* 0x000fc00000000000 */
[----:B------:R-:W-:-:S00]  /*0d30*/  NOP ;  /* 0x0000000000007918 */ /* 0x000fc00000000000 */
[----:B------:R-:W-:-:S00]  /*0d40*/  NOP ;  /* 0x0000000000007918 */ /* 0x000fc00000000000 */
[----:B------:R-:W-:-:S00]  /*0d50*/  NOP ;  /* 0x0000000000007918 */ /* 0x000fc00000000000 */
[----:B------:R-:W-:-:S00]  /*0d60*/  NOP ;  /* 0x0000000000007918 */ /* 0x000fc00000000000 */
[----:B------:R-:W-:-:S00]  /*0d70*/  NOP ;  /* 0x0000000000007918 */ /* 0x000fc00000000000 */
.L_x_1:


//--------------------- .nv.constant0.triton_poi_fused__unsafe_index_add_mul_sub_17 --------------------------
	.section	.nv.constant0.triton_poi_fused__unsafe_index_add_mul_sub_17,"a",@progbits
	.sectionflags	@""
	.align	4
.nv.constant0.triton_poi_fused__unsafe_index_add_mul_sub_17:
	.zero		580
